//
// Generated by NVIDIA NVVM Compiler
//
// Compiler Build ID: CL-36424714
// Cuda compilation tools, release 13.0, V13.0.88
// Based on NVVM 20.0.0
//

.version 9.0
.target sm_100
.address_size 64

	// .globl	_Z13softmaxKernelPf
// _ZZ13softmaxKernelPfE8red_smem has been demoted

.visible .entry _Z13softmaxKernelPf(
	.param .u64 .ptr .align 1 _Z13softmaxKernelPf_param_0
)
{
	.reg .pred 	%p<39>;
	.reg .b32 	%r<88>;
	.reg .b32 	%f<68>;
	.reg .b64 	%rd<9>;
	// demoted variable
	.shared .align 4 .b8 _ZZ13softmaxKernelPfE8red_smem[256];
	ld.param.u64 	%rd2, [_Z13softmaxKernelPf_param_0];
	cvta.to.global.u64 	%rd1, %rd2;
	mov.u32 	%r1, %tid.x;
	shr.u32 	%r2, %r1, 5;
	and.b32  	%r3, %r1, 31;
	mov.u32 	%r4, %ntid.x;
	shr.u32 	%r5, %r4, 5;
	mov.u32 	%r6, %ctaid.x;
	mov.u32 	%r14, %nctaid.x;
	mul.lo.s32 	%r15, %r6, %r14;
	mov.u32 	%r16, %nctaid.y;
	mad.lo.s32 	%r17, %r15, %r16, %r1;
	mul.wide.u32 	%rd3, %r17, 4;
	add.s64 	%rd4, %rd1, %rd3;
	ld.global.f32 	%f23, [%rd4];
	mov.b32 	%r18, -8388609;
	shfl.sync.bfly.b32	%r19|%p1, %r18, 16, 31, -1;
	mov.b32 	%f24, %r19;
	max.f32 	%f25, %f23, %f24;
	mov.b32 	%r20, %f25;
	shfl.sync.bfly.b32	%r21|%p2, %r20, 8, 31, -1;
	mov.b32 	%f26, %r21;
	max.f32 	%f27, %f23, %f26;
	mov.b32 	%r22, %f27;
	shfl.sync.bfly.b32	%r23|%p3, %r22, 4, 31, -1;
	mov.b32 	%f28, %r23;
	max.f32 	%f29, %f23, %f28;
	mov.b32 	%r24, %f29;
	shfl.sync.bfly.b32	%r25|%p4, %r24, 2, 31, -1;
	mov.b32 	%f30, %r25;
	max.f32 	%f31, %f23, %f30;
	mov.b32 	%r26, %f31;
	shfl.sync.bfly.b32	%r27|%p5, %r26, 1, 31, -1;
	mov.b32 	%f32, %r27;
	max.f32 	%f1, %f23, %f32;
	setp.ne.s32 	%p6, %r3, 0;
	@%p6 bra 	$L__BB0_2;
	shl.b32 	%r28, %r2, 2;
	mov.u32 	%r29, _ZZ13softmaxKernelPfE8red_smem;
	add.s32 	%r30, %r29, %r28;
	st.shared.f32 	[%r30], %f1;
$L__BB0_2:
	bar.sync 	0;
	setp.ge.u32 	%p7, %r3, %r5;
	mov.f32 	%f64, 0fFF7FFFFF;
	@%p7 bra 	$L__BB0_4;
	shl.b32 	%r31, %r3, 2;
	mov.u32 	%r32, _ZZ13softmaxKernelPfE8red_smem;
	add.s32 	%r33, %r32, %r31;
	ld.shared.f32 	%f64, [%r33];
$L__BB0_4:
	setp.lt.u32 	%p8, %r4, 64;
	@%p8 bra 	$L__BB0_10;
	shr.u32 	%r34, %r4, 6;
	mov.b32 	%r35, %f64;
	shfl.sync.bfly.b32	%r36|%p9, %r35, %r34, 31, -1;
	mov.b32 	%f34, %r36;
	max.f32 	%f64, %f64, %f34;
	setp.lt.u32 	%p10, %r4, 128;
	@%p10 bra 	$L__BB0_10;
	shr.u32 	%r37, %r4, 7;
	mov.b32 	%r38, %f64;
	shfl.sync.bfly.b32	%r39|%p11, %r38, %r37, 31, -1;
	mov.b32 	%f35, %r39;
	max.f32 	%f64, %f64, %f35;
	setp.lt.u32 	%p12, %r4, 256;
	@%p12 bra 	$L__BB0_10;
	shr.u32 	%r40, %r4, 8;
	mov.b32 	%r41, %f64;
	shfl.sync.bfly.b32	%r42|%p13, %r41, %r40, 31, -1;
	mov.b32 	%f36, %r42;
	max.f32 	%f64, %f64, %f36;
	setp.lt.u32 	%p14, %r4, 512;
	@%p14 bra 	$L__BB0_10;
	shr.u32 	%r43, %r4, 9;
	mov.b32 	%r44, %f64;
	shfl.sync.bfly.b32	%r45|%p15, %r44, %r43, 31, -1;
	mov.b32 	%f37, %r45;
	max.f32 	%f64, %f64, %f37;
	setp.lt.u32 	%p16, %r4, 1024;
	@%p16 bra 	$L__BB0_10;
	shr.u32 	%r46, %r4, 10;
	mov.b32 	%r47, %f64;
	shfl.sync.bfly.b32	%r48|%p17, %r47, %r46, 31, -1;
	mov.b32 	%f38, %r48;
	max.f32 	%f64, %f64, %f38;
$L__BB0_10:
	mov.b32 	%r49, %f64;
	shfl.sync.idx.b32	%r50|%p18, %r49, 0, 31, -1;
	mov.b32 	%f10, %r50;
	mul.lo.s32 	%r51, %r6, %r4;
	mov.u32 	%r52, %ntid.y;
	mad.lo.s32 	%r87, %r51, %r52, %r1;
	add.s32 	%r8, %r87, %r4;
	mov.f32 	%f65, 0f00000000;
	mov.u32 	%r86, %r87;
$L__BB0_11:
	mul.wide.s32 	%rd5, %r86, 4;
	add.s64 	%rd6, %rd1, %rd5;
	ld.global.f32 	%f40, [%rd6];
	sub.f32 	%f41, %f40, %f10;
	mul.f32 	%f42, %f41, 0f3FB8AA3B;
	ex2.approx.f32 	%f43, %f42;
	st.global.f32 	[%rd6], %f43;
	add.f32 	%f65, %f65, %f43;
	add.s32 	%r86, %r86, %r4;
	setp.lt.s32 	%p19, %r86, %r8;
	@%p19 bra 	$L__BB0_11;
	setp.ne.s32 	%p20, %r3, 0;
	bar.sync 	0;
	shl.b32 	%r53, %r5, 2;
	mov.u32 	%r54, _ZZ13softmaxKernelPfE8red_smem;
	add.s32 	%r11, %r54, %r53;
	mov.b32 	%r55, %f65;
	shfl.sync.bfly.b32	%r56|%p21, %r55, 16, 31, -1;
	mov.b32 	%f44, %r56;
	add.f32 	%f45, %f65, %f44;
	mov.b32 	%r57, %f45;
	shfl.sync.bfly.b32	%r58|%p22, %r57, 8, 31, -1;
	mov.b32 	%f46, %r58;
	add.f32 	%f47, %f45, %f46;
	mov.b32 	%r59, %f47;
	shfl.sync.bfly.b32	%r60|%p23, %r59, 4, 31, -1;
	mov.b32 	%f48, %r60;
	add.f32 	%f49, %f47, %f48;
	mov.b32 	%r61, %f49;
	shfl.sync.bfly.b32	%r62|%p24, %r61, 2, 31, -1;
	mov.b32 	%f50, %r62;
	add.f32 	%f51, %f49, %f50;
	mov.b32 	%r63, %f51;
	shfl.sync.bfly.b32	%r64|%p25, %r63, 1, 31, -1;
	mov.b32 	%f52, %r64;
	add.f32 	%f67, %f51, %f52;
	@%p20 bra 	$L__BB0_14;
	shl.b32 	%r65, %r2, 2;
	add.s32 	%r66, %r11, %r65;
	st.shared.f32 	[%r66], %f67;
$L__BB0_14:
	setp.ge.u32 	%p26, %r3, %r5;
	bar.sync 	0;
	@%p26 bra 	$L__BB0_16;
	shl.b32 	%r67, %r3, 2;
	add.s32 	%r68, %r11, %r67;
	ld.shared.f32 	%f67, [%r68];
$L__BB0_16:
	setp.lt.u32 	%p27, %r4, 64;
	@%p27 bra 	$L__BB0_22;
	shr.u32 	%r69, %r4, 6;
	mov.b32 	%r70, %f67;
	shfl.sync.bfly.b32	%r71|%p28, %r70, %r69, 31, -1;
	mov.b32 	%f53, %r71;
	add.f32 	%f67, %f67, %f53;
	setp.lt.u32 	%p29, %r4, 128;
	@%p29 bra 	$L__BB0_22;
	shr.u32 	%r72, %r4, 7;
	mov.b32 	%r73, %f67;
	shfl.sync.bfly.b32	%r74|%p30, %r73, %r72, 31, -1;
	mov.b32 	%f54, %r74;
	add.f32 	%f67, %f67, %f54;
	setp.lt.u32 	%p31, %r4, 256;
	@%p31 bra 	$L__BB0_22;
	shr.u32 	%r75, %r4, 8;
	mov.b32 	%r76, %f67;
	shfl.sync.bfly.b32	%r77|%p32, %r76, %r75, 31, -1;
	mov.b32 	%f55, %r77;
	add.f32 	%f67, %f67, %f55;
	setp.lt.u32 	%p33, %r4, 512;
	@%p33 bra 	$L__BB0_22;
	shr.u32 	%r78, %r4, 9;
	mov.b32 	%r79, %f67;
	shfl.sync.bfly.b32	%r80|%p34, %r79, %r78, 31, -1;
	mov.b32 	%f56, %r80;
	add.f32 	%f67, %f67, %f56;
	setp.lt.u32 	%p35, %r4, 1024;
	@%p35 bra 	$L__BB0_22;
	shr.u32 	%r81, %r4, 10;
	mov.b32 	%r82, %f67;
	shfl.sync.bfly.b32	%r83|%p36, %r82, %r81, 31, -1;
	mov.b32 	%f57, %r83;
	add.f32 	%f67, %f67, %f57;
$L__BB0_22:
	mov.b32 	%r84, %f67;
	shfl.sync.idx.b32	%r85|%p37, %r84, 0, 31, -1;
	mov.b32 	%f58, %r85;
	add.f32 	%f59, %f58, 0f358637BD;
	mov.f32 	%f60, 0f3F800000;
	div.approx.f32 	%f22, %f60, %f59;
$L__BB0_23:
	mul.wide.s32 	%rd7, %r87, 4;
	add.s64 	%rd8, %rd1, %rd7;
	ld.global.f32 	%f61, [%rd8];
	mul.f32 	%f62, %f22, %f61;
	st.global.f32 	[%rd8], %f62;
	add.s32 	%r87, %r87, %r4;
	setp.lt.s32 	%p38, %r87, %r8;
	@%p38 bra 	$L__BB0_23;
	bar.sync 	0;
	ret;

}


// ===== COMPILED SASS (sm_100) =====

	.target	sm_100

	.elftype	@"ET_EXEC"


//--------------------- .note.nv.tkinfo           --------------------------
	.section	.note.nv.tkinfo,"",@"SHT_NOTE"
	.sectionflags	@"SHF_NOTE_NV_TKINFO"
	.tkinfo
        /*0018*/ 	.word	0x00000002
        /*0030*/ 	.string	""
        /*0030*/ 	.string	"ptxas"
        /*0030*/ 	.string	"Cuda compilation tools, release 13.0, V13.0.88"
        /*0030*/ 	.string	"Build cuda_13.0.r13.0/compiler.36424714_0"
        /*0030*/ 	.string	"-arch sm_100 -m 64 "



//--------------------- .note.nv.cuinfo           --------------------------
	.section	.note.nv.cuinfo,"",@"SHT_NOTE"
	.sectionflags	@"SHF_NOTE_NV_CUINFO"
        /*0018*/ 	.short	0x0002
        /*001a*/ 	.short	0x0064
        /*001c*/ 	.short	0x0082
	.zero		2


//--------------------- .nv.info                  --------------------------
	.section	.nv.info,"",@"SHT_CUDA_INFO"
	.align	4


	//----- nvinfo : EIATTR_REGCOUNT
	.align		4
        /*0000*/ 	.byte	0x04, 0x2f
        /*0002*/ 	.short	(.L_1 - .L_0)
	.align		4
.L_0:
        /*0004*/ 	.word	index@(_Z13softmaxKernelPf)
        /*0008*/ 	.word	0x00000014


	//----- nvinfo : EIATTR_FRAME_SIZE
	.align		4
.L_1:
        /*000c*/ 	.byte	0x04, 0x11
        /*000e*/ 	.short	(.L_3 - .L_2)
	.align		4
.L_2:
        /*0010*/ 	.word	index@(_Z13softmaxKernelPf)
        /*0014*/ 	.word	0x00000000


	//----- nvinfo : EIATTR_MIN_STACK_SIZE
	.align		4
.L_3:
        /*0018*/ 	.byte	0x04, 0x12
        /*001a*/ 	.short	(.L_5 - .L_4)
	.align		4
.L_4:
        /*001c*/ 	.word	index@(_Z13softmaxKernelPf)
        /*0020*/ 	.word	0x00000000
.L_5:


//--------------------- .nv.compat                --------------------------
	.section	.nv.compat,"",@"SHT_CUDA_COMPAT_INFO"
	.align	4
        /*0000*/ 	.byte	0x02, 0x09, 0x00, 0x00, 0x02, 0x02, 0x01, 0x00, 0x02, 0x05, 0x05, 0x00, 0x03, 0x07, 0x01, 0x01
        /*0010*/ 	.byte	0x02, 0x03, 0x00, 0x00, 0x02, 0x06, 0x01, 0x00, 0x04, 0x0b, 0x08, 0x00, 0x01, 0x00, 0x00, 0x00
        /*0020*/ 	.byte	0x00, 0x00, 0x00, 0x00


//--------------------- .nv.info._Z13softmaxKernelPf --------------------------
	.section	.nv.info._Z13softmaxKernelPf,"",@"SHT_CUDA_INFO"
	.sectionflags	@""
	.align	4


	//----- nvinfo : EIATTR_CUDA_API_VERSION
	.align		4
        /*0000*/ 	.byte	0x04, 0x37
        /*0002*/ 	.short	(.L_7 - .L_6)
.L_6:
        /*0004*/ 	.word	0x00000082


	//----- nvinfo : EIATTR_KPARAM_INFO
	.align		4
.L_7:
        /*0008*/ 	.byte	0x04, 0x17
        /*000a*/ 	.short	(.L_9 - .L_8)
.L_8:
        /*000c*/ 	.word	0x00000000
        /*0010*/ 	.short	0x0000
        /*0012*/ 	.short	0x0000
        /*0014*/ 	.byte	0x00, 0xf5, 0x21, 0x00


	//----- nvinfo : EIATTR_SPARSE_MMA_MASK
	.align		4
.L_9:
        /*0018*/ 	.byte	0x03, 0x50
        /*001a*/ 	.short	0x0000


	//----- nvinfo : EIATTR_MAXREG_COUNT
	.align		4
        /*001c*/ 	.byte	0x03, 0x1b
        /*001e*/ 	.short	0x00ff


	//----- nvinfo : EIATTR_NUM_BARRIERS
	.align		4
        /*0020*/ 	.byte	0x02, 0x4c
        /*0022*/ 	.byte	0x01
	.zero		1


	//----- nvinfo : EIATTR_MERCURY_ISA_VERSION
	.align		4
        /*0024*/ 	.byte	0x03, 0x5f
        /*0026*/ 	.short	0x0101


	//----- nvinfo : EIATTR_COOP_GROUP_MASK_REGIDS
	.align		4
        /*0028*/ 	.byte	0x04, 0x29
        /*002a*/ 	.short	(.L_11 - .L_10)


	//   ....[0]....
.L_10:
        /*002c*/ 	.word	0xffffffff


	//   ....[1]....
        /*0030*/ 	.word	0xffffffff


	//   ....[2]....
        /*0034*/ 	.word	0xffffffff


	//   ....[3]....
        /*0038*/ 	.word	0xffffffff


	//   ....[4]....
        /*003c*/ 	.word	0xffffffff


	//   ....[5]....
        /*0040*/ 	.word	0xffffffff


	//   ....[6]....
        /*0044*/ 	.word	0xffffffff


	//   ....[7]....
        /*0048*/ 	.word	0xffffffff


	//   ....[8]....
        /*004c*/ 	.word	0xffffffff


	//   ....[9]....
        /*0050*/ 	.word	0xffffffff


	//   ....[10]....
        /*0054*/ 	.word	0xffffffff


	//   ....[11]....
        /*0058*/ 	.word	0xffffffff


	//   ....[12]....
        /*005c*/ 	.word	0xffffffff


	//   ....[13]....
        /*0060*/ 	.word	0xffffffff


	//   ....[14]....
        /*0064*/ 	.word	0xffffffff


	//   ....[15]....
        /*0068*/ 	.word	0xffffffff


	//   ....[16]....
        /*006c*/ 	.word	0xffffffff


	//   ....[17]....
        /*0070*/ 	.word	0xffffffff


	//   ....[18]....
        /*0074*/ 	.word	0xffffffff


	//   ....[19]....
        /*0078*/ 	.word	0xffffffff


	//   ....[20]....
        /*007c*/ 	.word	0xffffffff


	//----- nvinfo : EIATTR_COOP_GROUP_INSTR_OFFSETS
	.align		4
.L_11:
        /*0080*/ 	.byte	0x04, 0x28
        /*0082*/ 	.short	(.L_13 - .L_12)


	//   ....[0]....
.L_12:
        /*0084*/ 	.word	0x000000e0


	//   ....[1]....
        /*0088*/ 	.word	0x00000100


	//   ....[2]....
        /*008c*/ 	.word	0x00000130


	//   ....[3]....
        /*0090*/ 	.word	0x00000190


	//   ....[4]....
        /*0094*/ 	.word	0x00000290


	//   ....[5]....
        /*0098*/ 	.word	0x000002e0


	//   ....[6]....
        /*009c*/ 	.word	0x00000330


	//   ....[7]....
        /*00a0*/ 	.word	0x00000380


	//   ....[8]....
        /*00a4*/ 	.word	0x000003c0


	//   ....[9]....
        /*00a8*/ 	.word	0x000003f0


	//   ....[10]....
        /*00ac*/ 	.word	0x00000540


	//   ....[11]....
        /*00b0*/ 	.word	0x000005a0


	//   ....[12]....
        /*00b4*/ 	.word	0x00000600


	//   ....[13]....
        /*00b8*/ 	.word	0x00000620


	//   ....[14]....
        /*00bc*/ 	.word	0x00000640


	//   ....[15]....
        /*00c0*/ 	.word	0x000006c0


	//   ....[16]....
        /*00c4*/ 	.word	0x00000710


	//   ....[17]....
        /*00c8*/ 	.word	0x00000760


	//   ....[18]....
        /*00cc*/ 	.word	0x000007b0


	//   ....[19]....
        /*00d0*/ 	.word	0x000007f0


	//   ....[20]....
        /*00d4*/ 	.word	0x00000810


	//----- nvinfo : EIATTR_VRC_CTA_INIT_COUNT
	.align		4
.L_13:
        /*00d8*/ 	.byte	0x02, 0x4a
	.zero		1
	.zero		1


	//----- nvinfo : EIATTR_EXIT_INSTR_OFFSETS
	.align		4
        /*00dc*/ 	.byte	0x04, 0x1c
        /*00de*/ 	.short	(.L_15 - .L_14)


	//   ....[0]....
.L_14:
        /*00e0*/ 	.word	0x00000930


	//----- nvinfo : EIATTR_CRS_STACK_SIZE
	.align		4
.L_15:
        /*00e4*/ 	.byte	0x04, 0x1e
        /*00e6*/ 	.short	(.L_17 - .L_16)
.L_16:
        /*00e8*/ 	.word	0x00000000


	//----- nvinfo : EIATTR_CBANK_PARAM_SIZE
	.align		4
.L_17:
        /*00ec*/ 	.byte	0x03, 0x19
        /*00ee*/ 	.short	0x0008


	//----- nvinfo : EIATTR_PARAM_CBANK
	.align		4
        /*00f0*/ 	.byte	0x04, 0x0a
        /*00f2*/ 	.short	(.L_19 - .L_18)
	.align		4
.L_18:
        /*00f4*/ 	.word	index@(.nv.constant0._Z13softmaxKernelPf)
        /*00f8*/ 	.short	0x0380
        /*00fa*/ 	.short	0x0008


	//----- nvinfo : EIATTR_SW_WAR
	.align		4
.L_19:
        /*00fc*/ 	.byte	0x04, 0x36
        /*00fe*/ 	.short	(.L_21 - .L_20)
.L_20:
        /*0100*/ 	.word	0x00000008
.L_21:


//--------------------- .nv.callgraph             --------------------------
	.section	.nv.callgraph,"",@"SHT_CUDA_CALLGRAPH"
	.align	4
	.sectionentsize	8
	.align		4
        /*0000*/ 	.word	0x00000000
	.align		4
        /*0004*/ 	.word	0xffffffff
	.align		4
        /*0008*/ 	.word	0x00000000
	.align		4
        /*000c*/ 	.word	0xfffffffe
	.align		4
        /*0010*/ 	.word	0x00000000
	.align		4
        /*0014*/ 	.word	0xfffffffd
	.align		4
        /*0018*/ 	.word	0x00000000
	.align		4
        /*001c*/ 	.word	0xfffffffc


//--------------------- .text._Z13softmaxKernelPf --------------------------
	.section	.text._Z13softmaxKernelPf,"ax",@progbits
	.align	128
        .global         _Z13softmaxKernelPf
        .type           _Z13softmaxKernelPf,@function
        .size           _Z13softmaxKernelPf,(.L_x_7 - _Z13softmaxKernelPf)
        .other          _Z13softmaxKernelPf,@"STO_CUDA_ENTRY STV_DEFAULT"
_Z13softmaxKernelPf:
.text._Z13softmaxKernelPf:
[----:B------:R-:W-:Y:S01]  /*0000*/  LDC R1, c[0x0][0x37c] ;  /* 0x0000df00ff017b82 */ /* 0x000fe20000000800 */
[----:B------:R-:W0:Y:S07]  /*0010*/  S2R R4, SR_TID.X ;  /* 0x0000000000047919 */ /* 0x000e2e0000002100 */
[----:B------:R-:W1:Y:S01]  /*0020*/  S2UR UR5, SR_CTAID.X ;  /* 0x00000000000579c3 */ /* 0x000e620000002500 */
[----:B------:R-:W2:Y:S07]  /*0030*/  LDCU.64 UR6, c[0x0][0x358] ;  /* 0x00006b00ff0677ac */ /* 0x000eae0008000a00 */
[----:B------:R-:W3:Y:S01]  /*0040*/  LDC R0, c[0x0][0x360] ;  /* 0x0000d800ff007b82 */ /* 0x000ee20000000800 */
[----:B------:R-:W1:Y:S07]  /*0050*/  LDCU UR4, c[0x0][0x370] ;  /* 0x00006e00ff0477ac */ /* 0x000e6e0008000800 */
[----:B------:R-:W0:Y:S08]  /*0060*/  LDC R9, c[0x0][0x374] ;  /* 0x0000dd00ff097b82 */ /* 0x000e300000000800 */
[----:B------:R-:W4:Y:S01]  /*0070*/  LDC.64 R2, c[0x0][0x380] ;  /* 0x0000e000ff027b82 */ /* 0x000f220000000a00 */
[----:B-1----:R-:W-:-:S06]  /*0080*/  UIMAD UR4, UR5, UR4, URZ ;  /* 0x00000004050472a4 */ /* 0x002fcc000f8e02ff */
[----:B0-----:R-:W-:-:S04]  /*0090*/  IMAD R9, R9, UR4, R4 ;  /* 0x0000000409097c24 */ /* 0x001fc8000f8e0204 */
[----:B----4-:R-:W-:-:S06]  /*00a0*/  IMAD.WIDE.U32 R8, R9, 0x4, R2 ;  /* 0x0000000409087825 */ /* 0x010fcc00078e0002 */
[----:B--2---:R-:W2:Y:S01]  /*00b0*/  LDG.E R8, desc[UR6][R8.64] ;  /* 0x0000000608087981 */ /* 0x004ea2000c1e1900 */
[----:B---3--:R-:W-:Y:S02]  /*00c0*/  SHF.R.U32.HI R6, RZ, 0x5, R0 ;  /* 0x00000005ff067819 */ /* 0x008fe40000011600 */
[----:B--2---:R-:W-:-:S06]  /*00d0*/  FMNMX R7, R8, -3.40282346638528859812e+38, !PT ;  /* 0xff7fffff08077809 */ /* 0x004fcc0007800000 */
[----:B------:R-:W0:Y:S02]  /*00e0*/  SHFL.BFLY PT, R7, R7, 0x8, 0x1f ;  /* 0x0d001f0007077f89 */ /* 0x000e2400000e0000 */
[----:B0-----:R-:W-:-:S05]  /*00f0*/  FMNMX R10, R8, R7, !PT ;  /* 0x00000007080a7209 */ /* 0x001fca0007800000 */
[----:B------:R-:W0:Y:S02]  /*0100*/  SHFL.BFLY PT, R5, R10, 0x4, 0x1f ;  /* 0x0c801f000a057f89 */ /* 0x000e2400000e0000 */
[----:B0-----:R-:W-:Y:S02]  /*0110*/  FMNMX R11, R8, R5, !PT ;  /* 0x00000005080b7209 */ /* 0x001fe40007800000 */
[----:B------:R-:W-:-:S04]  /*0120*/  LOP3.LUT P1, R5, R4, 0x1f, RZ, 0xc0, !PT ;  /* 0x0000001f04057812 */ /* 0x000fc8000782c0ff */
[----:B------:R-:W0:Y:S01]  /*0130*/  SHFL.BFLY PT, R11, R11, 0x2, 0x1f ;  /* 0x0c401f000b0b7f89 */ /* 0x000e2200000e0000 */
[----:B------:R-:W-:-:S08]  /*0140*/  ISETP.GE.U32.AND P0, PT, R5, R6, PT ;  /* 0x000000060500720c */ /* 0x000fd00003f06070 */
[----:B------:R-:W1:Y:S01]  /*0150*/  @!P1 S2R R12, SR_CgaCtaId ;  /* 0x00000000000c9919 */ /* 0x000e620000008800 */
[----:B------:R-:W-:-:S04]  /*0160*/  @!P1 MOV R7, 0x400 ;  /* 0x0000040000079802 */ /* 0x000fc80000000f00 */
[----:B------:R-:W2:Y:S01]  /*0170*/  @!P0 S2R R13, SR_CgaCtaId ;  /* 0x00000000000d8919 */ /* 0x000ea20000008800 */
[----:B0-----:R-:W-:-:S06]  /*0180*/  FMNMX R9, R8, R11, !PT ;  /* 0x0000000b08097209 */ /* 0x001fcc0007800000 */
[----:B------:R-:W0:Y:S01]  /*0190*/  SHFL.BFLY PT, R9, R9, 0x1, 0x1f ;  /* 0x0c201f0009097f89 */ /* 0x000e2200000e0000 */
[----:B-1----:R-:W-:Y:S02]  /*01a0*/  @!P1 LEA R10, R12, R7, 0x18 ;  /* 0x000000070c0a9211 */ /* 0x002fe400078ec0ff */
[----:B------:R-:W-:Y:S02]  /*01b0*/  SHF.R.U32.HI R7, RZ, 0x5, R4 ;  /* 0x00000005ff077819 */ /* 0x000fe40000011604 */
[----:B------:R-:W-:-:S03]  /*01c0*/  @!P0 MOV R12, 0x400 ;  /* 0x00000400000c8802 */ /* 0x000fc60000000f00 */
[----:B------:R-:W-:Y:S01]  /*01d0*/  @!P1 IMAD R11, R7, 0x4, R10 ;  /* 0x00000004070b9824 */ /* 0x000fe200078e020a */
[----:B--2---:R-:W-:Y:S01]  /*01e0*/  @!P0 LEA R12, R13, R12, 0x18 ;  /* 0x0000000c0d0c8211 */ /* 0x004fe200078ec0ff */
[----:B------:R-:W-:Y:S01]  /*01f0*/  IMAD.MOV.U32 R10, RZ, RZ, -0x800001 ;  /* 0xff7fffffff0a7424 */ /* 0x000fe200078e00ff */
[----:B0-----:R-:W-:-:S03]  /*0200*/  FMNMX R8, R8, R9, !PT ;  /* 0x0000000908087209 */ /* 0x001fc60007800000 */
[----:B------:R-:W-:Y:S02]  /*0210*/  @!P0 IMAD R12, R5, 0x4, R12 ;  /* 0x00000004050c8824 */ /* 0x000fe400078e020c */
[----:B------:R0:W-:Y:S01]  /*0220*/  @!P1 STS [R11], R8 ;  /* 0x000000080b009388 */ /* 0x0001e20000000800 */
[----:B------:R-:W-:Y:S01]  /*0230*/  BAR.SYNC.DEFER_BLOCKING 0x0 ;  /* 0x0000000000007b1d */ /* 0x000fe20000010000 */
[----:B------:R-:W-:-:S05]  /*0240*/  ISETP.GE.U32.AND P1, PT, R0, 0x40, PT ;  /* 0x000000400000780c */ /* 0x000fca0003f26070 */
[----:B------:R0:W1:Y:S08]  /*0250*/  @!P0 LDS R10, [R12] ;  /* 0x000000000c0a8984 */ /* 0x0000700000000800 */
[----:B0-----:R-:W-:Y:S05]  /*0260*/  @!P1 BRA `(.L_x_0) ;  /* 0x00000000005c9947 */ /* 0x001fea0003800000 */
[----:B------:R-:W-:Y:S02]  /*0270*/  SHF.R.U32.HI R9, RZ, 0x6, R0 ;  /* 0x00000006ff097819 */ /* 0x000fe40000011600 */
[----:B------:R-:W-:-:S04]  /*0280*/  ISETP.GE.U32.AND P2, PT, R0, 0x80, PT ;  /* 0x000000800000780c */ /* 0x000fc80003f46070 */
[----:B-1----:R-:W0:Y:S02]  /*0290*/  SHFL.BFLY PT, R9, R10, R9, 0x1f ;  /* 0x0c001f090a097589 */ /* 0x002e2400000e0000 */
[----:B0-----:R-:W-:-:S07]  /*02a0*/  FMNMX R10, R10, R9, !PT ;  /* 0x000000090a0a7209 */ /* 0x001fce0007800000 */
[----:B------:R-:W-:Y:S05]  /*02b0*/  @!P2 BRA `(.L_x_0) ;  /* 0x000000000048a947 */ /* 0x000fea0003800000 */
[----:B------:R-:W-:Y:S02]  /*02c0*/  SHF.R.U32.HI R9, RZ, 0x7, R0 ;  /* 0x00000007ff097819 */ /* 0x000fe40000011600 */
[----:B------:R-:W-:-:S04]  /*02d0*/  ISETP.GE.U32.AND P2, PT, R0, 0x100, PT ;  /* 0x000001000000780c */ /* 0x000fc80003f46070 */
[----:B------:R-:W0:Y:S02]  /*02e0*/  SHFL.BFLY PT, R9, R10, R9, 0x1f ;  /* 0x0c001f090a097589 */ /* 0x000e2400000e0000 */
        /* <DEDUP_REMOVED lines=12> */
[----:B------:R-:W-:-:S06]  /*03b0*/  SHF.R.U32.HI R9, RZ, 0xa, R0 ;  /* 0x0000000aff097819 */ /* 0x000fcc0000011600 */
[----:B------:R-:W0:Y:S02]  /*03c0*/  SHFL.BFLY PT, R9, R10, R9, 0x1f ;  /* 0x0c001f090a097589 */ /* 0x000e2400000e0000 */
[----:B0-----:R-:W-:-:S07]  /*03d0*/  FMNMX R10, R10, R9, !PT ;  /* 0x000000090a0a7209 */ /* 0x001fce0007800000 */
.L_x_0:
[----:B------:R-:W0:Y:S01]  /*03e0*/  LDCU UR4, c[0x0][0x364] ;  /* 0x00006c80ff0477ac */ /* 0x000e220008000800 */
[----:B-1----:R1:W2:Y:S01]  /*03f0*/  SHFL.IDX PT, R17, R10, RZ, 0x1f ;  /* 0x00001fff0a117589 */ /* 0x0022a200000e0000 */
[----:B------:R-:W-:Y:S01]  /*0400*/  IMAD R9, R0, UR5, RZ ;  /* 0x0000000500097c24 */ /* 0x000fe2000f8e02ff */
[----:B------:R-:W-:Y:S01]  /*0410*/  BSSY.RECONVERGENT B0, `(.L_x_1) ;  /* 0x0000012000007945 */ /* 0x000fe20003800200 */
[----:B------:R-:W-:Y:S02]  /*0420*/  IMAD.MOV.U32 R8, RZ, RZ, RZ ;  /* 0x000000ffff087224 */ /* 0x000fe400078e00ff */
[----:B0-----:R-:W-:-:S04]  /*0430*/  IMAD R13, R9, UR4, R4 ;  /* 0x00000004090d7c24 */ /* 0x001fc8000f8e0204 */
[----:B------:R-:W-:Y:S02]  /*0440*/  IMAD.IADD R4, R13, 0x1, R0 ;  /* 0x000000010d047824 */ /* 0x000fe400078e0200 */
[----:B-1----:R-:W-:-:S07]  /*0450*/  IMAD.MOV.U32 R9, RZ, RZ, R13 ;  /* 0x000000ffff097224 */ /* 0x002fce00078e000d */
.L_x_2:
[----:B0-----:R-:W-:-:S05]  /*0460*/  IMAD.WIDE R10, R13, 0x4, R2 ;  /* 0x000000040d0a7825 */ /* 0x001fca00078e0202 */
[----:B------:R-:W2:Y:S01]  /*0470*/  LDG.E R12, desc[UR6][R10.64] ;  /* 0x000000060a0c7981 */ /* 0x000ea2000c1e1900 */
[----:B------:R-:W-:Y:S02]  /*0480*/  IMAD.IADD R13, R0, 0x1, R13 ;  /* 0x00000001000d7824 */ /* 0x000fe400078e020d */
[----:B--2---:R-:W-:-:S04]  /*0490*/  FADD R12, -R17, R12 ;  /* 0x0000000c110c7221 */ /* 0x004fc80000000100 */
[----:B------:R-:W-:-:S05]  /*04a0*/  FMUL R12, R12, 1.4426950216293334961 ;  /* 0x3fb8aa3b0c0c7820 */ /* 0x000fca0000400000 */
[----:B------:R-:W-:-:S13]  /*04b0*/  FSETP.GEU.AND P2, PT, R12, -126, PT ;  /* 0xc2fc00000c00780b */ /* 0x000fda0003f4e000 */
[----:B------:R-:W-:-:S04]  /*04c0*/  @!P2 FMUL R12, R12, 0.5 ;  /* 0x3f0000000c0ca820 */ /* 0x000fc80000400000 */
[----:B------:R-:W0:Y:S02]  /*04d0*/  MUFU.EX2 R15, R12 ;  /* 0x0000000c000f7308 */ /* 0x000e240000000800 */
[----:B0-----:R-:W-:Y:S01]  /*04e0*/  @!P2 FMUL R15, R15, R15 ;  /* 0x0000000f0f0fa220 */ /* 0x001fe20000400000 */
[----:B------:R-:W-:-:S03]  /*04f0*/  ISETP.GE.AND P2, PT, R13, R4, PT ;  /* 0x000000040d00720c */ /* 0x000fc60003f46270 */
[----:B------:R-:W-:Y:S01]  /*0500*/  FADD R8, R15, R8 ;  /* 0x000000080f087221 */ /* 0x000fe20000000000 */
[----:B------:R0:W-:Y:S09]  /*0510*/  STG.E desc[UR6][R10.64], R15 ;  /* 0x0000000f0a007986 */ /* 0x0001f2000c101906 */
[----:B------:R-:W-:Y:S05]  /*0520*/  @!P2 BRA `(.L_x_2) ;  /* 0xfffffffc00cca947 */ /* 0x000fea000383ffff */
[----:B------:R-:W-:Y:S05]  /*0530*/  BSYNC.RECONVERGENT B0 ;  /* 0x0000000000007941 */ /* 0x000fea0003800200 */
.L_x_1:
[----:B0-----:R-:W0:Y:S01]  /*0540*/  SHFL.BFLY PT, R11, R8, 0x10, 0x1f ;  /* 0x0e001f00080b7f89 */ /* 0x001e2200000e0000 */
[----:B------:R-:W-:Y:S01]  /*0550*/  BAR.SYNC.DEFER_BLOCKING 0x0 ;  /* 0x0000000000007b1d */ /* 0x000fe20000010000 */
[----:B------:R-:W-:-:S05]  /*0560*/  ISETP.NE.AND P2, PT, R5, RZ, PT ;  /* 0x000000ff0500720c */ /* 0x000fca0003f45270 */
[----:B------:R-:W1:Y:S01]  /*0570*/  S2R R17, SR_CgaCtaId ;  /* 0x0000000000117919 */ /* 0x000e620000008800 */
[----:B0-----:R-:W-:Y:S01]  /*0580*/  FADD R11, R8, R11 ;  /* 0x0000000b080b7221 */ /* 0x001fe20000000000 */
[----:B------:R-:W-:-:S04]  /*0590*/  MOV R8, 0x400 ;  /* 0x0000040000087802 */ /* 0x000fc80000000f00 */
[----:B------:R-:W0:Y:S01]  /*05a0*/  SHFL.BFLY PT, R10, R11, 0x8, 0x1f ;  /* 0x0d001f000b0a7f89 */ /* 0x000e2200000e0000 */
[----:B-1----:R-:W-:-:S05]  /*05b0*/  LEA R17, R17, R8, 0x18 ;  /* 0x0000000811117211 */ /* 0x002fca00078ec0ff */
[----:B------:R-:W-:Y:S02]  /*05c0*/  IMAD R6, R6, 0x4, R17 ;  /* 0x0000000406067824 */ /* 0x000fe400078e0211 */
[----:B0-----:R-:W-:Y:S02]  /*05d0*/  FADD R10, R11, R10 ;  /* 0x0000000a0b0a7221 */ /* 0x001fe40000000000 */
[--C-:B------:R-:W-:Y:S02]  /*05e0*/  @!P2 IMAD R8, R7, 0x4, R6.reuse ;  /* 0x000000040708a824 */ /* 0x100fe400078e0206 */
[----:B------:R-:W-:Y:S01]  /*05f0*/  @!P0 IMAD R5, R5, 0x4, R6 ;  /* 0x0000000405058824 */ /* 0x000fe200078e0206 */
[----:B------:R-:W0:Y:S02]  /*0600*/  SHFL.BFLY PT, R13, R10, 0x4, 0x1f ;  /* 0x0c801f000a0d7f89 */ /* 0x000e2400000e0000 */
[----:B0-----:R-:W-:-:S05]  /*0610*/  FADD R13, R10, R13 ;  /* 0x0000000d0a0d7221 */ /* 0x001fca0000000000 */
[----:B------:R-:W0:Y:S02]  /*0620*/  SHFL.BFLY PT, R12, R13, 0x2, 0x1f ;  /* 0x0c401f000d0c7f89 */ /* 0x000e2400000e0000 */
[----:B0-----:R-:W-:-:S05]  /*0630*/  FADD R12, R13, R12 ;  /* 0x0000000c0d0c7221 */ /* 0x001fca0000000000 */
[----:B------:R-:W0:Y:S02]  /*0640*/  SHFL.BFLY PT, R15, R12, 0x1, 0x1f ;  /* 0x0c201f000c0f7f89 */ /* 0x000e2400000e0000 */
[----:B0-----:R-:W-:-:S05]  /*0650*/  FADD R15, R12, R15 ;  /* 0x0000000f0c0f7221 */ /* 0x001fca0000000000 */
[----:B------:R0:W-:Y:S01]  /*0660*/  @!P2 STS [R8], R15 ;  /* 0x0000000f0800a388 */ /* 0x0001e20000000800 */
[----:B------:R-:W-:Y:S06]  /*0670*/  BAR.SYNC.DEFER_BLOCKING 0x0 ;  /* 0x0000000000007b1d */ /* 0x000fec0000010000 */
[----:B------:R0:W1:Y:S01]  /*0680*/  @!P0 LDS R15, [R5] ;  /* 0x00000000050f8984 */ /* 0x0000620000000800 */
[----:B------:R-:W-:Y:S05]  /*0690*/  @!P1 BRA `(.L_x_3) ;  /* 0x00000000005c9947 */ /* 0x000fea0003800000 */
[----:B------:R-:W-:Y:S02]  /*06a0*/  SHF.R.U32.HI R6, RZ, 0x6, R0 ;  /* 0x00000006ff067819 */ /* 0x000fe40000011600 */
[----:B------:R-:W-:-:S04]  /*06b0*/  ISETP.GE.U32.AND P0, PT, R0, 0x80, PT ;  /* 0x000000800000780c */ /* 0x000fc80003f06070 */
[----:B-1----:R-:W0:Y:S02]  /*06c0*/  SHFL.BFLY PT, R6, R15, R6, 0x1f ;  /* 0x0c001f060f067589 */ /* 0x002e2400000e0000 */
[----:B0-----:R-:W-:-:S07]  /*06d0*/  FADD R15, R15, R6 ;  /* 0x000000060f0f7221 */ /* 0x001fce0000000000 */
[----:B------:R-:W-:Y:S05]  /*06e0*/  @!P0 BRA `(.L_x_3) ;  /* 0x0000000000488947 */ /* 0x000fea0003800000 */
[----:B------:R-:W-:Y:S02]  /*06f0*/  SHF.R.U32.HI R6, RZ, 0x7, R0 ;  /* 0x00000007ff067819 */ /* 0x000fe40000011600 */
[----:B------:R-:W-:-:S04]  /*0700*/  ISETP.GE.U32.AND P0, PT, R0, 0x100, PT ;  /* 0x000001000000780c */ /* 0x000fc80003f06070 */
[----:B------:R-:W0:Y:S02]  /*0710*/  SHFL.BFLY PT, R6, R15, R6, 0x1f ;  /* 0x0c001f060f067589 */ /* 0x000e2400000e0000 */
        /* <DEDUP_REMOVED lines=12> */
[----:B------:R-:W-:-:S06]  /*07e0*/  SHF.R.U32.HI R6, RZ, 0xa, R0 ;  /* 0x0000000aff067819 */ /* 0x000fcc0000011600 */
[----:B------:R-:W0:Y:S02]  /*07f0*/  SHFL.BFLY PT, R6, R15, R6, 0x1f ;  /* 0x0c001f060f067589 */ /* 0x000e2400000e0000 */
[----:B0-----:R-:W-:-:S07]  /*0800*/  FADD R15, R15, R6 ;  /* 0x000000060f0f7221 */ /* 0x001fce0000000000 */
.L_x_3:
[----:B01----:R-:W0:Y:S01]  /*0810*/  SHFL.IDX PT, R15, R15, RZ, 0x1f ;  /* 0x00001fff0f0f7589 */ /* 0x003e2200000e0000 */
[----:B------:R-:W-:Y:S01]  /*0820*/  IMAD.MOV.U32 R6, RZ, RZ, 0x4b800000 ;  /* 0x4b800000ff067424 */ /* 0x000fe200078e00ff */
[----:B------:R-:W-:Y:S01]  /*0830*/  BSSY.RECONVERGENT B0, `(.L_x_4) ;  /* 0x000000e000007945 */ /* 0x000fe20003800200 */
[----:B0-----:R-:W-:-:S05]  /*0840*/  FADD R5, R15, 9.9999999747524270788e-07 ;  /* 0x358637bd0f057421 */ /* 0x001fca0000000000 */
[----:B------:R-:W-:-:S04]  /*0850*/  FSETP.GEU.AND P0, PT, |R5|, 1.175494350822287508e-38, PT ;  /* 0x008000000500780b */ /* 0x000fc80003f0e200 */
[----:B------:R-:W-:-:S09]  /*0860*/  FSEL R6, R6, 1, !P0 ;  /* 0x3f80000006067808 */ /* 0x000fd20004000000 */
[----:B------:R-:W-:-:S06]  /*0870*/  @!P0 FMUL R5, R5, 16777216 ;  /* 0x4b80000005058820 */ /* 0x000fcc0000400000 */
[----:B------:R-:W0:Y:S02]  /*0880*/  MUFU.RCP R5, R5 ;  /* 0x0000000500057308 */ /* 0x000e240000001000 */
[----:B0-----:R-:W-:-:S07]  /*0890*/  FMUL R8, R5, R6 ;  /* 0x0000000605087220 */ /* 0x001fce0000400000 */
.L_x_5:
[----:B0-----:R-:W-:-:S05]  /*08a0*/  IMAD.WIDE R6, R9, 0x4, R2 ;  /* 0x0000000409067825 */ /* 0x001fca00078e0202 */
[----:B------:R-:W2:Y:S01]  /*08b0*/  LDG.E R5, desc[UR6][R6.64] ;  /* 0x0000000606057981 */ /* 0x000ea2000c1e1900 */
[----:B------:R-:W-:-:S05]  /*08c0*/  IMAD.IADD R9, R0, 0x1, R9 ;  /* 0x0000000100097824 */ /* 0x000fca00078e0209 */
[----:B------:R-:W-:Y:S01]  /*08d0*/  ISETP.GE.AND P0, PT, R9, R4, PT ;  /* 0x000000040900720c */ /* 0x000fe20003f06270 */
[----:B--2---:R-:W-:-:S05]  /*08e0*/  FMUL R5, R8, R5 ;  /* 0x0000000508057220 */ /* 0x004fca0000400000 */
[----:B------:R0:W-:Y:S07]  /*08f0*/  STG.E desc[UR6][R6.64], R5 ;  /* 0x0000000506007986 */ /* 0x0001ee000c101906 */
[----:B------:R-:W-:Y:S05]  /*0900*/  @!P0 BRA `(.L_x_5) ;  /* 0xfffffffc00e48947 */ /* 0x000fea000383ffff */
[----:B------:R-:W-:Y:S05]  /*0910*/  BSYNC.RECONVERGENT B0 ;  /* 0x0000000000007941 */ /* 0x000fea0003800200 */
.L_x_4:
[----:B------:R-:W-:Y:S06]  /*0920*/  BAR.SYNC.DEFER_BLOCKING 0x0 ;  /* 0x0000000000007b1d */ /* 0x000fec0000010000 */
[----:B------:R-:W-:Y:S05]  /*0930*/  EXIT ;  /* 0x000000000000794d */ /* 0x000fea0003800000 */
.L_x_6:
[----:B------:R-:W-:-:S00]  /*0940*/  BRA `(.L_x_6) ;  /* 0xfffffffc00fc7947 */ /* 0x000fc0000383ffff */
[----:B------:R-:W-:-:S00]  /*0950*/  NOP ;  /* 0x0000000000007918 */ /* 0x000fc00000000000 */
        /* <DEDUP_REMOVED lines=10> */
.L_x_7:


//--------------------- .nv.shared._Z13softmaxKernelPf --------------------------
	.section	.nv.shared._Z13softmaxKernelPf,"aw",@nobits
	.sectionflags	@""
	.align	4
.nv.shared._Z13softmaxKernelPf:
	.zero		1280


//--------------------- .nv.shared.reserved.0     --------------------------
	.section	.nv.shared.reserved.0,"aw",@nobits
	.weak		__nv_reservedSMEM_offset_0_alias
	.size		__nv_reservedSMEM_offset_0_alias, 0, 64
	.other		__nv_reservedSMEM_offset_0_alias,@"STO_CUDA_RESERVED_SHARED STV_DEFAULT"
__nv_reservedSMEM_offset_0_alias:
	.zero		0
	.zero		64


//--------------------- .nv.constant0._Z13softmaxKernelPf --------------------------
	.section	.nv.constant0._Z13softmaxKernelPf,"a",@progbits
	.sectionflags	@""
	.align	4
.nv.constant0._Z13softmaxKernelPf:
	.zero		904


//--------------------- SYMBOLS --------------------------

	.type		.nv.reservedSmem.offset0,@object
	.size		.nv.reservedSmem.offset0,0x4
	.type		.nv.reservedSmem.cap,@object
	.size		.nv.reservedSmem.cap,0x4
